//
// Generated by NVIDIA NVVM Compiler
//
// Compiler Build ID: CL-36424714
// Cuda compilation tools, release 13.0, V13.0.88
// Based on NVVM 20.0.0
//

.version 9.0
.target sm_100
.address_size 64

	// .globl	_Z14read_bw_kernelPK5uint4mPmi

.visible .entry _Z14read_bw_kernelPK5uint4mPmi(
	.param .u64 .ptr .align 1 _Z14read_bw_kernelPK5uint4mPmi_param_0,
	.param .u64 _Z14read_bw_kernelPK5uint4mPmi_param_1,
	.param .u64 .ptr .align 1 _Z14read_bw_kernelPK5uint4mPmi_param_2,
	.param .u32 _Z14read_bw_kernelPK5uint4mPmi_param_3
)
{
	.reg .pred 	%p<10>;
	.reg .b32 	%r<26>;
	.reg .b64 	%rd<76>;

	ld.param.u64 	%rd24, [_Z14read_bw_kernelPK5uint4mPmi_param_0];
	ld.param.u64 	%rd21, [_Z14read_bw_kernelPK5uint4mPmi_param_1];
	ld.param.u64 	%rd22, [_Z14read_bw_kernelPK5uint4mPmi_param_2];
	ld.param.u32 	%r3, [_Z14read_bw_kernelPK5uint4mPmi_param_3];
	cvta.to.global.u64 	%rd1, %rd24;
	mov.u32 	%r4, %ctaid.x;
	mov.u32 	%r5, %ntid.x;
	mul.wide.u32 	%rd25, %r4, %r5;
	mov.u32 	%r6, %tid.x;
	cvt.u64.u32 	%rd26, %r6;
	add.s64 	%rd2, %rd25, %rd26;
	mov.u32 	%r7, %nctaid.x;
	mul.wide.u32 	%rd3, %r5, %r7;
	setp.lt.s32 	%p1, %r3, 1;
	mov.b64 	%rd70, 0;
	@%p1 bra 	$L__BB0_14;
	mov.b64 	%rd70, 0;
	mov.b32 	%r25, 0;
$L__BB0_2:
	setp.ge.u64 	%p2, %rd2, %rd21;
	@%p2 bra 	$L__BB0_13;
	mov.u64 	%rd68, %rd2;
$L__BB0_4:
	setp.ge.u64 	%p3, %rd68, %rd21;
	@%p3 bra 	$L__BB0_6;
	shl.b64 	%rd28, %rd68, 4;
	add.s64 	%rd29, %rd1, %rd28;
	ld.global.nc.v4.u32 	{%r9, %r10, %r11, %r12}, [%rd29];
	cvt.u64.u32 	%rd30, %r9;
	cvt.u64.u32 	%rd31, %r10;
	cvt.u64.u32 	%rd32, %r11;
	cvt.u64.u32 	%rd33, %r12;
	add.s64 	%rd34, %rd70, %rd30;
	add.s64 	%rd35, %rd34, %rd31;
	add.s64 	%rd36, %rd35, %rd32;
	add.s64 	%rd70, %rd36, %rd33;
$L__BB0_6:
	add.s64 	%rd9, %rd3, %rd68;
	setp.ge.u64 	%p4, %rd9, %rd21;
	@%p4 bra 	$L__BB0_8;
	shl.b64 	%rd37, %rd9, 4;
	add.s64 	%rd38, %rd1, %rd37;
	ld.global.nc.v4.u32 	{%r13, %r14, %r15, %r16}, [%rd38];
	cvt.u64.u32 	%rd39, %r13;
	cvt.u64.u32 	%rd40, %r14;
	cvt.u64.u32 	%rd41, %r15;
	cvt.u64.u32 	%rd42, %r16;
	add.s64 	%rd43, %rd70, %rd39;
	add.s64 	%rd44, %rd43, %rd40;
	add.s64 	%rd45, %rd44, %rd41;
	add.s64 	%rd70, %rd45, %rd42;
$L__BB0_8:
	add.s64 	%rd12, %rd9, %rd3;
	setp.ge.u64 	%p5, %rd12, %rd21;
	@%p5 bra 	$L__BB0_10;
	shl.b64 	%rd46, %rd12, 4;
	add.s64 	%rd47, %rd1, %rd46;
	ld.global.nc.v4.u32 	{%r17, %r18, %r19, %r20}, [%rd47];
	cvt.u64.u32 	%rd48, %r17;
	cvt.u64.u32 	%rd49, %r18;
	cvt.u64.u32 	%rd50, %r19;
	cvt.u64.u32 	%rd51, %r20;
	add.s64 	%rd52, %rd70, %rd48;
	add.s64 	%rd53, %rd52, %rd49;
	add.s64 	%rd54, %rd53, %rd50;
	add.s64 	%rd70, %rd54, %rd51;
$L__BB0_10:
	add.s64 	%rd15, %rd12, %rd3;
	setp.ge.u64 	%p6, %rd15, %rd21;
	@%p6 bra 	$L__BB0_12;
	shl.b64 	%rd55, %rd15, 4;
	add.s64 	%rd56, %rd1, %rd55;
	ld.global.nc.v4.u32 	{%r21, %r22, %r23, %r24}, [%rd56];
	cvt.u64.u32 	%rd57, %r21;
	cvt.u64.u32 	%rd58, %r22;
	cvt.u64.u32 	%rd59, %r23;
	cvt.u64.u32 	%rd60, %r24;
	add.s64 	%rd61, %rd70, %rd57;
	add.s64 	%rd62, %rd61, %rd58;
	add.s64 	%rd63, %rd62, %rd59;
	add.s64 	%rd70, %rd63, %rd60;
$L__BB0_12:
	add.s64 	%rd68, %rd15, %rd3;
	setp.lt.u64 	%p7, %rd68, %rd21;
	@%p7 bra 	$L__BB0_4;
$L__BB0_13:
	add.s32 	%r25, %r25, 1;
	setp.ne.s32 	%p8, %r25, %r3;
	@%p8 bra 	$L__BB0_2;
$L__BB0_14:
	setp.ge.u64 	%p9, %rd2, %rd3;
	@%p9 bra 	$L__BB0_16;
	cvta.to.global.u64 	%rd64, %rd22;
	shl.b64 	%rd65, %rd2, 3;
	add.s64 	%rd66, %rd64, %rd65;
	st.global.u64 	[%rd66], %rd70;
$L__BB0_16:
	ret;

}


// ===== COMPILED SASS (sm_100) =====

	.target	sm_100

	.elftype	@"ET_EXEC"


//--------------------- .note.nv.tkinfo           --------------------------
	.section	.note.nv.tkinfo,"",@"SHT_NOTE"
	.sectionflags	@"SHF_NOTE_NV_TKINFO"
	.tkinfo
        /*0018*/ 	.word	0x00000002
        /*0030*/ 	.string	""
        /*0030*/ 	.string	"ptxas"
        /*0030*/ 	.string	"Cuda compilation tools, release 13.0, V13.0.88"
        /*0030*/ 	.string	"Build cuda_13.0.r13.0/compiler.36424714_0"
        /*0030*/ 	.string	"-arch sm_100 -m 64 "



//--------------------- .note.nv.cuinfo           --------------------------
	.section	.note.nv.cuinfo,"",@"SHT_NOTE"
	.sectionflags	@"SHF_NOTE_NV_CUINFO"
        /*0018*/ 	.short	0x0002
        /*001a*/ 	.short	0x0064
        /*001c*/ 	.short	0x0082
	.zero		2


//--------------------- .nv.info                  --------------------------
	.section	.nv.info,"",@"SHT_CUDA_INFO"
	.align	4


	//----- nvinfo : EIATTR_REGCOUNT
	.align		4
        /*0000*/ 	.byte	0x04, 0x2f
        /*0002*/ 	.short	(.L_1 - .L_0)
	.align		4
.L_0:
        /*0004*/ 	.word	index@(_Z14read_bw_kernelPK5uint4mPmi)
        /*0008*/ 	.word	0x0000001d


	//----- nvinfo : EIATTR_FRAME_SIZE
	.align		4
.L_1:
        /*000c*/ 	.byte	0x04, 0x11
        /*000e*/ 	.short	(.L_3 - .L_2)
	.align		4
.L_2:
        /*0010*/ 	.word	index@(_Z14read_bw_kernelPK5uint4mPmi)
        /*0014*/ 	.word	0x00000000


	//----- nvinfo : EIATTR_MIN_STACK_SIZE
	.align		4
.L_3:
        /*0018*/ 	.byte	0x04, 0x12
        /*001a*/ 	.short	(.L_5 - .L_4)
	.align		4
.L_4:
        /*001c*/ 	.word	index@(_Z14read_bw_kernelPK5uint4mPmi)
        /*0020*/ 	.word	0x00000000
.L_5:


//--------------------- .nv.compat                --------------------------
	.section	.nv.compat,"",@"SHT_CUDA_COMPAT_INFO"
	.align	4
        /*0000*/ 	.byte	0x02, 0x09, 0x00, 0x00, 0x02, 0x02, 0x01, 0x00, 0x02, 0x05, 0x05, 0x00, 0x03, 0x07, 0x01, 0x01
        /*0010*/ 	.byte	0x02, 0x03, 0x00, 0x00, 0x02, 0x06, 0x01, 0x00, 0x04, 0x0b, 0x08, 0x00, 0x09, 0x00, 0x00, 0x00
        /*0020*/ 	.byte	0x00, 0x00, 0x00, 0x00


//--------------------- .nv.info._Z14read_bw_kernelPK5uint4mPmi --------------------------
	.section	.nv.info._Z14read_bw_kernelPK5uint4mPmi,"",@"SHT_CUDA_INFO"
	.sectionflags	@""
	.align	4


	//----- nvinfo : EIATTR_CUDA_API_VERSION
	.align		4
        /*0000*/ 	.byte	0x04, 0x37
        /*0002*/ 	.short	(.L_7 - .L_6)
.L_6:
        /*0004*/ 	.word	0x00000082


	//----- nvinfo : EIATTR_KPARAM_INFO
	.align		4
.L_7:
        /*0008*/ 	.byte	0x04, 0x17
        /*000a*/ 	.short	(.L_9 - .L_8)
.L_8:
        /*000c*/ 	.word	0x00000000
        /*0010*/ 	.short	0x0003
        /*0012*/ 	.short	0x0018
        /*0014*/ 	.byte	0x00, 0xf0, 0x11, 0x00


	//----- nvinfo : EIATTR_KPARAM_INFO
	.align		4
.L_9:
        /*0018*/ 	.byte	0x04, 0x17
        /*001a*/ 	.short	(.L_11 - .L_10)
.L_10:
        /*001c*/ 	.word	0x00000000
        /*0020*/ 	.short	0x0002
        /*0022*/ 	.short	0x0010
        /*0024*/ 	.byte	0x00, 0xf5, 0x21, 0x00


	//----- nvinfo : EIATTR_KPARAM_INFO
	.align		4
.L_11:
        /*0028*/ 	.byte	0x04, 0x17
        /*002a*/ 	.short	(.L_13 - .L_12)
.L_12:
        /*002c*/ 	.word	0x00000000
        /*0030*/ 	.short	0x0001
        /*0032*/ 	.short	0x0008
        /*0034*/ 	.byte	0x00, 0xf0, 0x21, 0x00


	//----- nvinfo : EIATTR_KPARAM_INFO
	.align		4
.L_13:
        /*0038*/ 	.byte	0x04, 0x17
        /*003a*/ 	.short	(.L_15 - .L_14)
.L_14:
        /*003c*/ 	.word	0x00000000
        /*0040*/ 	.short	0x0000
        /*0042*/ 	.short	0x0000
        /*0044*/ 	.byte	0x00, 0xf5, 0x21, 0x00


	//----- nvinfo : EIATTR_SPARSE_MMA_MASK
	.align		4
.L_15:
        /*0048*/ 	.byte	0x03, 0x50
        /*004a*/ 	.short	0x0000


	//----- nvinfo : EIATTR_MAXREG_COUNT
	.align		4
        /*004c*/ 	.byte	0x03, 0x1b
        /*004e*/ 	.short	0x00ff


	//----- nvinfo : EIATTR_MERCURY_ISA_VERSION
	.align		4
        /*0050*/ 	.byte	0x03, 0x5f
        /*0052*/ 	.short	0x0101


	//----- nvinfo : EIATTR_VRC_CTA_INIT_COUNT
	.align		4
        /*0054*/ 	.byte	0x02, 0x4a
	.zero		1
	.zero		1


	//----- nvinfo : EIATTR_EXIT_INSTR_OFFSETS
	.align		4
        /*0058*/ 	.byte	0x04, 0x1c
        /*005a*/ 	.short	(.L_17 - .L_16)


	//   ....[0]....
.L_16:
        /*005c*/ 	.word	0x00000530


	//   ....[1]....
        /*0060*/ 	.word	0x00000590


	//----- nvinfo : EIATTR_CRS_STACK_SIZE
	.align		4
.L_17:
        /*0064*/ 	.byte	0x04, 0x1e
        /*0066*/ 	.short	(.L_19 - .L_18)
.L_18:
        /*0068*/ 	.word	0x00000000


	//----- nvinfo : EIATTR_CBANK_PARAM_SIZE
	.align		4
.L_19:
        /*006c*/ 	.byte	0x03, 0x19
        /*006e*/ 	.short	0x001c


	//----- nvinfo : EIATTR_PARAM_CBANK
	.align		4
        /*0070*/ 	.byte	0x04, 0x0a
        /*0072*/ 	.short	(.L_21 - .L_20)
	.align		4
.L_20:
        /*0074*/ 	.word	index@(.nv.constant0._Z14read_bw_kernelPK5uint4mPmi)
        /*0078*/ 	.short	0x0380
        /*007a*/ 	.short	0x001c


	//----- nvinfo : EIATTR_SW_WAR
	.align		4
.L_21:
        /*007c*/ 	.byte	0x04, 0x36
        /*007e*/ 	.short	(.L_23 - .L_22)
.L_22:
        /*0080*/ 	.word	0x00000008
.L_23:


//--------------------- .nv.callgraph             --------------------------
	.section	.nv.callgraph,"",@"SHT_CUDA_CALLGRAPH"
	.align	4
	.sectionentsize	8
	.align		4
        /*0000*/ 	.word	0x00000000
	.align		4
        /*0004*/ 	.word	0xffffffff
	.align		4
        /*0008*/ 	.word	0x00000000
	.align		4
        /*000c*/ 	.word	0xfffffffe
	.align		4
        /*0010*/ 	.word	0x00000000
	.align		4
        /*0014*/ 	.word	0xfffffffd
	.align		4
        /*0018*/ 	.word	0x00000000
	.align		4
        /*001c*/ 	.word	0xfffffffc


//--------------------- .text._Z14read_bw_kernelPK5uint4mPmi --------------------------
	.section	.text._Z14read_bw_kernelPK5uint4mPmi,"ax",@progbits
	.align	128
        .global         _Z14read_bw_kernelPK5uint4mPmi
        .type           _Z14read_bw_kernelPK5uint4mPmi,@function
        .size           _Z14read_bw_kernelPK5uint4mPmi,(.L_x_6 - _Z14read_bw_kernelPK5uint4mPmi)
        .other          _Z14read_bw_kernelPK5uint4mPmi,@"STO_CUDA_ENTRY STV_DEFAULT"
_Z14read_bw_kernelPK5uint4mPmi:
.text._Z14read_bw_kernelPK5uint4mPmi:
[----:B------:R-:W-:Y:S01]  /*0000*/  LDC R1, c[0x0][0x37c] ;  /* 0x0000df00ff017b82 */ /* 0x000fe20000000800 */
[----:B------:R-:W0:Y:S01]  /*0010*/  S2R R2, SR_TID.X ;  /* 0x0000000000027919 */ /* 0x000e220000002100 */
[----:B------:R-:W1:Y:S06]  /*0020*/  LDCU UR8, c[0x0][0x398] ;  /* 0x00007300ff0877ac */ /* 0x000e6c0008000800 */
[----:B------:R-:W0:Y:S01]  /*0030*/  S2UR UR4, SR_CTAID.X ;  /* 0x00000000000479c3 */ /* 0x000e220000002500 */
[----:B------:R-:W-:Y:S02]  /*0040*/  IMAD.MOV.U32 R3, RZ, RZ, RZ ;  /* 0x000000ffff037224 */ /* 0x000fe400078e00ff */
[----:B------:R-:W-:Y:S01]  /*0050*/  IMAD.MOV.U32 R0, RZ, RZ, RZ ;  /* 0x000000ffff007224 */ /* 0x000fe200078e00ff */
[----:B------:R-:W2:Y:S01]  /*0060*/  LDCU.64 UR6, c[0x0][0x358] ;  /* 0x00006b00ff0677ac */ /* 0x000ea20008000a00 */
[----:B------:R-:W-:-:S03]  /*0070*/  IMAD.MOV.U32 R23, RZ, RZ, RZ ;  /* 0x000000ffff177224 */ /* 0x000fc600078e00ff */
[----:B------:R-:W0:Y:S01]  /*0080*/  LDC R21, c[0x0][0x360] ;  /* 0x0000d800ff157b82 */ /* 0x000e220000000800 */
[----:B------:R-:W3:Y:S01]  /*0090*/  LDCU UR5, c[0x0][0x370] ;  /* 0x00006e00ff0577ac */ /* 0x000ee20008000800 */
[----:B-1----:R-:W-:Y:S01]  /*00a0*/  UISETP.GE.AND UP0, UPT, UR8, 0x1, UPT ;  /* 0x000000010800788c */ /* 0x002fe2000bf06270 */
[----:B0-----:R-:W-:-:S04]  /*00b0*/  IMAD.WIDE.U32 R2, R21, UR4, R2 ;  /* 0x0000000415027c25 */ /* 0x001fc8000f8e0002 */
[----:B---3--:R-:W-:-:S04]  /*00c0*/  IMAD.WIDE.U32 R20, R21, UR5, RZ ;  /* 0x0000000515147c25 */ /* 0x008fc8000f8e00ff */
[----:B--2---:R-:W-:Y:S05]  /*00d0*/  BRA.U !UP0, `(.L_x_0) ;  /* 0x00000005080c7547 */ /* 0x004fea000b800000 */
[----:B------:R-:W-:Y:S01]  /*00e0*/  IMAD.MOV.U32 R0, RZ, RZ, RZ ;  /* 0x000000ffff007224 */ /* 0x000fe200078e00ff */
[----:B------:R-:W-:Y:S01]  /*00f0*/  UMOV UR4, URZ ;  /* 0x000000ff00047c82 */ /* 0x000fe20008000000 */
[----:B------:R-:W-:-:S07]  /*0100*/  IMAD.MOV.U32 R23, RZ, RZ, RZ ;  /* 0x000000ffff177224 */ /* 0x000fce00078e00ff */
.L_x_4:
[----:B------:R-:W0:Y:S01]  /*0110*/  LDCU.64 UR8, c[0x0][0x388] ;  /* 0x00007100ff0877ac */ /* 0x000e220008000a00 */
[----:B------:R-:W-:Y:S01]  /*0120*/  BSSY.RECONVERGENT B0, `(.L_x_1) ;  /* 0x000003d000007945 */ /* 0x000fe20003800200 */
[----:B------:R-:W1:Y:S01]  /*0130*/  LDCU UR5, c[0x0][0x398] ;  /* 0x00007300ff0577ac */ /* 0x000e620008000800 */
[----:B------:R-:W-:Y:S01]  /*0140*/  UIADD3 UR4, UPT, UPT, UR4, 0x1, URZ ;  /* 0x0000000104047890 */ /* 0x000fe2000fffe0ff */
[----:B0-----:R-:W-:-:S04]  /*0150*/  ISETP.GE.U32.AND P0, PT, R2, UR8, PT ;  /* 0x0000000802007c0c */ /* 0x001fc8000bf06070 */
[----:B------:R-:W-:Y:S01]  /*0160*/  ISETP.GE.U32.AND.EX P0, PT, R3, UR9, PT, P0 ;  /* 0x0000000903007c0c */ /* 0x000fe2000bf06100 */
[----:B------:R-:W0:Y:S01]  /*0170*/  LDCU.64 UR8, c[0x0][0x388] ;  /* 0x00007100ff0877ac */ /* 0x000e220008000a00 */
[----:B-1----:R-:W-:-:S11]  /*0180*/  UISETP.NE.AND UP0, UPT, UR4, UR5, UPT ;  /* 0x000000050400728c */ /* 0x002fd6000bf05270 */
[----:B------:R-:W-:Y:S05]  /*0190*/  @P0 BRA `(.L_x_2) ;  /* 0x0000000000d40947 */ /* 0x000fea0003800000 */
[----:B------:R-:W-:Y:S02]  /*01a0*/  IMAD.MOV.U32 R7, RZ, RZ, R2 ;  /* 0x000000ffff077224 */ /* 0x000fe400078e0002 */
[----:B------:R-:W-:-:S07]  /*01b0*/  IMAD.MOV.U32 R6, RZ, RZ, R3 ;  /* 0x000000ffff067224 */ /* 0x000fce00078e0003 */
.L_x_3:
[----:B0-----:R-:W-:Y:S02]  /*01c0*/  ISETP.GE.U32.AND P3, PT, R7, UR8, PT ;  /* 0x0000000807007c0c */ /* 0x001fe4000bf66070 */
[----:B------:R-:W-:Y:S02]  /*01d0*/  IADD3 R11, P0, PT, R20, R7, RZ ;  /* 0x00000007140b7210 */ /* 0x000fe40007f1e0ff */
[----:B------:R-:W-:Y:S02]  /*01e0*/  ISETP.GE.U32.AND.EX P3, PT, R6, UR9, PT, P3 ;  /* 0x0000000906007c0c */ /* 0x000fe4000bf66130 */
[----:B------:R-:W-:Y:S01]  /*01f0*/  ISETP.GE.U32.AND P2, PT, R11, UR8, PT ;  /* 0x000000080b007c0c */ /* 0x000fe2000bf46070 */
[----:B------:R-:W-:Y:S01]  /*0200*/  IMAD.X R10, R21, 0x1, R6, P0 ;  /* 0x00000001150a7824 */ /* 0x000fe200000e0606 */
[----:B------:R-:W-:-:S04]  /*0210*/  IADD3 R15, P0, PT, R20, R11, RZ ;  /* 0x0000000b140f7210 */ /* 0x000fc80007f1e0ff */
[----:B------:R-:W-:Y:S01]  /*0220*/  ISETP.GE.U32.AND.EX P2, PT, R10, UR9, PT, P2 ;  /* 0x000000090a007c0c */ /* 0x000fe2000bf46120 */
[----:B------:R-:W-:Y:S01]  /*0230*/  IMAD.X R14, R21, 0x1, R10, P0 ;  /* 0x00000001150e7824 */ /* 0x000fe200000e060a */
[----:B------:R-:W-:Y:S02]  /*0240*/  ISETP.GE.U32.AND P1, PT, R15, UR8, PT ;  /* 0x000000080f007c0c */ /* 0x000fe4000bf26070 */
[----:B------:R-:W-:Y:S01]  /*0250*/  IADD3 R25, P4, PT, R20, R15, RZ ;  /* 0x0000000f14197210 */ /* 0x000fe20007f9e0ff */
[----:B------:R-:W0:Y:S01]  /*0260*/  @!P3 LDC.64 R4, c[0x0][0x380] ;  /* 0x0000e000ff04bb82 */ /* 0x000e220000000a00 */
[----:B------:R-:W-:Y:S02]  /*0270*/  ISETP.GE.U32.AND.EX P1, PT, R14, UR9, PT, P1 ;  /* 0x000000090e007c0c */ /* 0x000fe4000bf26110 */
[----:B------:R-:W-:Y:S01]  /*0280*/  ISETP.GE.U32.AND P0, PT, R25, UR8, PT ;  /* 0x0000000819007c0c */ /* 0x000fe2000bf06070 */
[----:B------:R-:W-:-:S04]  /*0290*/  IMAD.X R22, R21, 0x1, R14, P4 ;  /* 0x0000000115167824 */ /* 0x000fc800020e060e */
[----:B------:R-:W1:Y:S01]  /*02a0*/  @!P2 LDC.64 R8, c[0x0][0x380] ;  /* 0x0000e000ff08ab82 */ /* 0x000e620000000a00 */
[----:B------:R-:W-:-:S07]  /*02b0*/  ISETP.GE.U32.AND.EX P0, PT, R22, UR9, PT, P0 ;  /* 0x0000000916007c0c */ /* 0x000fce000bf06100 */
[----:B------:R-:W2:Y:S01]  /*02c0*/  @!P1 LDC.64 R12, c[0x0][0x380] ;  /* 0x0000e000ff0c9b82 */ /* 0x000ea20000000a00 */
[----:B0-----:R-:W-:-:S07]  /*02d0*/  @!P3 LEA R4, P4, R7, R4, 0x4 ;  /* 0x000000040704b211 */ /* 0x001fce00078820ff */
[----:B------:R-:W0:Y:S01]  /*02e0*/  @!P0 LDC.64 R16, c[0x0][0x380] ;  /* 0x0000e000ff108b82 */ /* 0x000e220000000a00 */
[----:B------:R-:W-:Y:S02]  /*02f0*/  @!P3 LEA.HI.X R5, R7, R5, R6, 0x4, P4 ;  /* 0x000000050705b211 */ /* 0x000fe400020f2406 */
[----:B-1----:R-:W-:-:S04]  /*0300*/  @!P2 LEA R8, P4, R11, R8, 0x4 ;  /* 0x000000080b08a211 */ /* 0x002fc800078820ff */
[----:B------:R-:W3:Y:S01]  /*0310*/  @!P3 LDG.E.128.CONSTANT R4, desc[UR6][R4.64] ;  /* 0x000000060404b981 */ /* 0x000ee2000c1e9d00 */
[----:B------:R-:W-:Y:S02]  /*0320*/  @!P2 LEA.HI.X R9, R11, R9, R10, 0x4, P4 ;  /* 0x000000090b09a211 */ /* 0x000fe400020f240a */
[----:B--2---:R-:W-:-:S04]  /*0330*/  @!P1 LEA R12, P4, R15, R12, 0x4 ;  /* 0x0000000c0f0c9211 */ /* 0x004fc800078820ff */
[----:B------:R-:W2:Y:S01]  /*0340*/  @!P2 LDG.E.128.CONSTANT R8, desc[UR6][R8.64] ;  /* 0x000000060808a981 */ /* 0x000ea2000c1e9d00 */
[----:B------:R-:W-:Y:S02]  /*0350*/  @!P1 LEA.HI.X R13, R15, R13, R14, 0x4, P4 ;  /* 0x0000000d0f0d9211 */ /* 0x000fe400020f240e */
[----:B0-----:R-:W-:-:S04]  /*0360*/  @!P0 LEA R16, P4, R25, R16, 0x4 ;  /* 0x0000001019108211 */ /* 0x001fc800078820ff */
[----:B------:R-:W4:Y:S01]  /*0370*/  @!P1 LDG.E.128.CONSTANT R12, desc[UR6][R12.64] ;  /* 0x000000060c0c9981 */ /* 0x000f22000c1e9d00 */
[----:B------:R-:W-:-:S06]  /*0380*/  @!P0 LEA.HI.X R17, R25, R17, R22, 0x4, P4 ;  /* 0x0000001119118211 */ /* 0x000fcc00020f2416 */
[----:B------:R-:W5:Y:S01]  /*0390*/  @!P0 LDG.E.128.CONSTANT R16, desc[UR6][R16.64] ;  /* 0x0000000610108981 */ /* 0x000f62000c1e9d00 */
[----:B---3--:R-:W-:-:S04]  /*03a0*/  @!P3 IADD3 R24, P4, P5, R5, R0, R4 ;  /* 0x000000000518b210 */ /* 0x008fc80007d9e004 */
[----:B------:R-:W-:Y:S02]  /*03b0*/  @!P3 IADD3.X R26, PT, PT, RZ, R23, RZ, P4, P5 ;  /* 0x00000017ff1ab210 */ /* 0x000fe400027ea4ff */
[----:B------:R-:W-:-:S04]  /*03c0*/  @!P3 IADD3 R0, P4, P5, R7, R24, R6 ;  /* 0x000000180700b210 */ /* 0x000fc80007d9e006 */
[----:B------:R-:W-:Y:S02]  /*03d0*/  @!P3 IADD3.X R23, PT, PT, RZ, R26, RZ, P4, P5 ;  /* 0x0000001aff17b210 */ /* 0x000fe400027ea4ff */
[----:B--2---:R-:W-:-:S04]  /*03e0*/  @!P2 IADD3 R4, P3, P4, R9, R0, R8 ;  /* 0x000000000904a210 */ /* 0x004fc80007c7e008 */
[----:B------:R-:W-:Y:S02]  /*03f0*/  @!P2 IADD3 R0, P5, P6, R11, R4, R10 ;  /* 0x000000040b00a210 */ /* 0x000fe40007ebe00a */
[----:B------:R-:W-:Y:S02]  /*0400*/  @!P2 IADD3.X R5, PT, PT, RZ, R23, RZ, P3, P4 ;  /* 0x00000017ff05a210 */ /* 0x000fe40001fe84ff */
[----:B----4-:R-:W-:Y:S02]  /*0410*/  @!P1 IADD3 R4, P3, P4, R13, R0, R12 ;  /* 0x000000000d049210 */ /* 0x010fe40007c7e00c */
[----:B------:R-:W-:Y:S02]  /*0420*/  @!P2 IADD3.X R23, PT, PT, RZ, R5, RZ, P5, P6 ;  /* 0x00000005ff17a210 */ /* 0x000fe40002fec4ff */
[----:B------:R-:W-:Y:S02]  /*0430*/  IADD3 R7, P2, PT, R20, R25, RZ ;  /* 0x0000001914077210 */ /* 0x000fe40007f5e0ff */
[----:B------:R-:W-:-:S02]  /*0440*/  @!P1 IADD3 R0, P5, P6, R15, R4, R14 ;  /* 0x000000040f009210 */ /* 0x000fc40007ebe00e */
[----:B------:R-:W-:Y:S01]  /*0450*/  @!P1 IADD3.X R4, PT, PT, RZ, R23, RZ, P3, P4 ;  /* 0x00000017ff049210 */ /* 0x000fe20001fe84ff */
[----:B------:R-:W-:Y:S01]  /*0460*/  IMAD.X R6, R21, 0x1, R22, P2 ;  /* 0x0000000115067824 */ /* 0x000fe200010e0616 */
[----:B------:R-:W-:Y:S02]  /*0470*/  ISETP.GE.U32.AND P2, PT, R7, UR8, PT ;  /* 0x0000000807007c0c */ /* 0x000fe4000bf46070 */
[----:B------:R-:W-:Y:S02]  /*0480*/  @!P1 IADD3.X R23, PT, PT, RZ, R4, RZ, P5, P6 ;  /* 0x00000004ff179210 */ /* 0x000fe40002fec4ff */
[----:B------:R-:W-:Y:S02]  /*0490*/  ISETP.GE.U32.AND.EX P1, PT, R6, UR9, PT, P2 ;  /* 0x0000000906007c0c */ /* 0x000fe4000bf26120 */
[----:B-----5:R-:W-:-:S04]  /*04a0*/  @!P0 IADD3 R16, P3, P4, R17, R0, R16 ;  /* 0x0000000011108210 */ /* 0x020fc80007c7e010 */
[----:B------:R-:W-:Y:S02]  /*04b0*/  @!P0 IADD3 R0, P2, P5, R19, R16, R18 ;  /* 0x0000001013008210 */ /* 0x000fe40007d5e012 */
[----:B------:R-:W-:-:S04]  /*04c0*/  @!P0 IADD3.X R4, PT, PT, RZ, R23, RZ, P3, P4 ;  /* 0x00000017ff048210 */ /* 0x000fc80001fe84ff */
[----:B------:R-:W-:Y:S01]  /*04d0*/  @!P0 IADD3.X R23, PT, PT, RZ, R4, RZ, P2, P5 ;  /* 0x00000004ff178210 */ /* 0x000fe200017ea4ff */
[----:B------:R-:W-:Y:S06]  /*04e0*/  @!P1 BRA `(.L_x_3) ;  /* 0xfffffffc00349947 */ /* 0x000fec000383ffff */
.L_x_2:
[----:B0-----:R-:W-:Y:S05]  /*04f0*/  BSYNC.RECONVERGENT B0 ;  /* 0x0000000000007941 */ /* 0x001fea0003800200 */
.L_x_1:
[----:B------:R-:W-:Y:S05]  /*0500*/  BRA.U UP0, `(.L_x_4) ;  /* 0xfffffffd00007547 */ /* 0x000fea000b83ffff */
.L_x_0:
[----:B------:R-:W-:-:S04]  /*0510*/  ISETP.GE.U32.AND P0, PT, R2, R20, PT ;  /* 0x000000140200720c */ /* 0x000fc80003f06070 */
[----:B------:R-:W-:-:S13]  /*0520*/  ISETP.GE.U32.AND.EX P0, PT, R3, R21, PT, P0 ;  /* 0x000000150300720c */ /* 0x000fda0003f06100 */
[----:B------:R-:W-:Y:S05]  /*0530*/  @P0 EXIT ;  /* 0x000000000000094d */ /* 0x000fea0003800000 */
[----:B------:R-:W0:Y:S01]  /*0540*/  LDCU.64 UR4, c[0x0][0x390] ;  /* 0x00007200ff0477ac */ /* 0x000e220008000a00 */
[----:B------:R-:W-:Y:S01]  /*0550*/  IMAD.MOV.U32 R22, RZ, RZ, R0 ;  /* 0x000000ffff167224 */ /* 0x000fe200078e0000 */
[----:B0-----:R-:W-:-:S04]  /*0560*/  LEA R4, P0, R2, UR4, 0x3 ;  /* 0x0000000402047c11 */ /* 0x001fc8000f8018ff */
[----:B------:R-:W-:-:S05]  /*0570*/  LEA.HI.X R5, R2, UR5, R3, 0x3, P0 ;  /* 0x0000000502057c11 */ /* 0x000fca00080f1c03 */
[----:B------:R-:W-:Y:S01]  /*0580*/  STG.E.64 desc[UR6][R4.64], R22 ;  /* 0x0000001604007986 */ /* 0x000fe2000c101b06 */
[----:B------:R-:W-:Y:S05]  /*0590*/  EXIT ;  /* 0x000000000000794d */ /* 0x000fea0003800000 */
.L_x_5:
[----:B------:R-:W-:-:S00]  /*05a0*/  BRA `(.L_x_5) ;  /* 0xfffffffc00fc7947 */ /* 0x000fc0000383ffff */
[----:B------:R-:W-:-:S00]  /*05b0*/  NOP ;  /* 0x0000000000007918 */ /* 0x000fc00000000000 */
        /* <DEDUP_REMOVED lines=12> */
.L_x_6:


//--------------------- .nv.shared.reserved.0     --------------------------
	.section	.nv.shared.reserved.0,"aw",@nobits
	.weak		__nv_reservedSMEM_offset_0_alias
	.size		__nv_reservedSMEM_offset_0_alias, 0, 64
	.other		__nv_reservedSMEM_offset_0_alias,@"STO_CUDA_RESERVED_SHARED STV_DEFAULT"
__nv_reservedSMEM_offset_0_alias:
	.zero		0
	.zero		64


//--------------------- .nv.constant0._Z14read_bw_kernelPK5uint4mPmi --------------------------
	.section	.nv.constant0._Z14read_bw_kernelPK5uint4mPmi,"a",@progbits
	.sectionflags	@""
	.align	4
.nv.constant0._Z14read_bw_kernelPK5uint4mPmi:
	.zero		924


//--------------------- SYMBOLS --------------------------

	.type		.nv.reservedSmem.offset0,@object
	.size		.nv.reservedSmem.offset0,0x4
